//
// Generated by NVIDIA NVVM Compiler
//
// Compiler Build ID: CL-36424714
// Cuda compilation tools, release 13.0, V13.0.88
// Based on NVVM 20.0.0
//

.version 9.0
.target sm_100
.address_size 64

	// .globl	_Z12deviceKernelv
.extern .func  (.param .b32 func_retval0) vprintf
(
	.param .b64 vprintf_param_0,
	.param .b64 vprintf_param_1
)
;
.global .align 1 .b8 $str[19] = {37, 100, 32, 37, 100, 32, 37, 100, 32, 37, 100, 32, 37, 100, 32, 37, 100, 10};

.visible .entry _Z12deviceKernelv()
{
	.local .align 8 .b8 	__local_depot0[24];
	.reg .b64 	%SP;
	.reg .b64 	%SPL;
	.reg .pred 	%p<2>;
	.reg .b32 	%r<10>;
	.reg .b64 	%rd<5>;

	mov.u64 	%SPL, __local_depot0;
	cvta.local.u64 	%SP, %SPL;
	mov.u32 	%r1, %tid.x;
	setp.ne.s32 	%p1, %r1, 0;
	@%p1 bra 	$L__BB0_2;
	add.u64 	%rd1, %SP, 0;
	add.u64 	%rd2, %SPL, 0;
	mov.u32 	%r2, %nctaid.x;
	mov.u32 	%r3, %nctaid.y;
	mov.u32 	%r4, %nctaid.z;
	mov.u32 	%r5, %ntid.x;
	mov.u32 	%r6, %ntid.y;
	mov.u32 	%r7, %ntid.z;
	st.local.v2.u32 	[%rd2], {%r2, %r3};
	st.local.v2.u32 	[%rd2+8], {%r4, %r5};
	st.local.v2.u32 	[%rd2+16], {%r6, %r7};
	mov.u64 	%rd3, $str;
	cvta.global.u64 	%rd4, %rd3;
	{ // callseq 0, 0
	.param .b64 param0;
	st.param.b64 	[param0], %rd4;
	.param .b64 param1;
	st.param.b64 	[param1], %rd1;
	.param .b32 retval0;
	call.uni (retval0), 
	vprintf, 
	(
	param0, 
	param1
	);
	ld.param.b32 	%r8, [retval0];
	} // callseq 0
$L__BB0_2:
	ret;

}


// ===== COMPILED SASS (sm_100) =====

	.target	sm_100

	.elftype	@"ET_EXEC"


//--------------------- .note.nv.tkinfo           --------------------------
	.section	.note.nv.tkinfo,"",@"SHT_NOTE"
	.sectionflags	@"SHF_NOTE_NV_TKINFO"
	.tkinfo
        /*0018*/ 	.word	0x00000002
        /*0030*/ 	.string	""
        /*0030*/ 	.string	"ptxas"
        /*0030*/ 	.string	"Cuda compilation tools, release 13.0, V13.0.88"
        /*0030*/ 	.string	"Build cuda_13.0.r13.0/compiler.36424714_0"
        /*0030*/ 	.string	"-arch sm_100 -m 64 "



//--------------------- .note.nv.cuinfo           --------------------------
	.section	.note.nv.cuinfo,"",@"SHT_NOTE"
	.sectionflags	@"SHF_NOTE_NV_CUINFO"
        /*0018*/ 	.short	0x0002
        /*001a*/ 	.short	0x0064
        /*001c*/ 	.short	0x0082
	.zero		2


//--------------------- .nv.info                  --------------------------
	.section	.nv.info,"",@"SHT_CUDA_INFO"
	.align	4


	//----- nvinfo : EIATTR_REGCOUNT
	.align		4
        /*0000*/ 	.byte	0x04, 0x2f
        /*0002*/ 	.short	(.L_2 - .L_1)
	.align		4
.L_1:
        /*0004*/ 	.word	index@(_Z12deviceKernelv)
        /*0008*/ 	.word	0x00000018


	//----- nvinfo : EIATTR_FRAME_SIZE
	.align		4
.L_2:
        /*000c*/ 	.byte	0x04, 0x11
        /*000e*/ 	.short	(.L_4 - .L_3)
	.align		4
.L_3:
        /*0010*/ 	.word	index@(_Z12deviceKernelv)
        /*0014*/ 	.word	0x00000018


	//----- nvinfo : EIATTR_MIN_STACK_SIZE
	.align		4
.L_4:
        /*0018*/ 	.byte	0x04, 0x12
        /*001a*/ 	.short	(.L_6 - .L_5)
	.align		4
.L_5:
        /*001c*/ 	.word	index@(_Z12deviceKernelv)
        /*0020*/ 	.word	0x00000018
.L_6:


//--------------------- .nv.compat                --------------------------
	.section	.nv.compat,"",@"SHT_CUDA_COMPAT_INFO"
	.align	4
        /*0000*/ 	.byte	0x02, 0x09, 0x00, 0x00, 0x02, 0x02, 0x01, 0x00, 0x02, 0x05, 0x05, 0x00, 0x03, 0x07, 0x01, 0x01
        /*0010*/ 	.byte	0x02, 0x03, 0x00, 0x00, 0x02, 0x06, 0x01, 0x00, 0x04, 0x0b, 0x08, 0x00, 0x09, 0x00, 0x00, 0x00
        /*0020*/ 	.byte	0x00, 0x00, 0x00, 0x00


//--------------------- .nv.info._Z12deviceKernelv --------------------------
	.section	.nv.info._Z12deviceKernelv,"",@"SHT_CUDA_INFO"
	.sectionflags	@""
	.align	4


	//----- nvinfo : EIATTR_CUDA_API_VERSION
	.align		4
        /*0000*/ 	.byte	0x04, 0x37
        /*0002*/ 	.short	(.L_8 - .L_7)
.L_7:
        /*0004*/ 	.word	0x00000082


	//----- nvinfo : EIATTR_SPARSE_MMA_MASK
	.align		4
.L_8:
        /*0008*/ 	.byte	0x03, 0x50
        /*000a*/ 	.short	0x0000


	//----- nvinfo : EIATTR_MAXREG_COUNT
	.align		4
        /*000c*/ 	.byte	0x03, 0x1b
        /*000e*/ 	.short	0x00ff


	//----- nvinfo : EIATTR_EXTERNS
	.align		4
        /*0010*/ 	.byte	0x04, 0x0f
        /*0012*/ 	.short	(.L_10 - .L_9)


	//   ....[0]....
	.align		4
.L_9:
        /*0014*/ 	.word	index@(vprintf)


	//----- nvinfo : EIATTR_MERCURY_ISA_VERSION
	.align		4
.L_10:
        /*0018*/ 	.byte	0x03, 0x5f
        /*001a*/ 	.short	0x0101


	//----- nvinfo : EIATTR_VRC_CTA_INIT_COUNT
	.align		4
        /*001c*/ 	.byte	0x02, 0x4a
	.zero		1
	.zero		1


	//----- nvinfo : EIATTR_SYSCALL_OFFSETS
	.align		4
        /*0020*/ 	.byte	0x04, 0x46
        /*0022*/ 	.short	(.L_12 - .L_11)


	//   ....[0]....
.L_11:
        /*0024*/ 	.word	0x00000180


	//----- nvinfo : EIATTR_EXIT_INSTR_OFFSETS
	.align		4
.L_12:
        /*0028*/ 	.byte	0x04, 0x1c
        /*002a*/ 	.short	(.L_14 - .L_13)


	//   ....[0]....
.L_13:
        /*002c*/ 	.word	0x00000080


	//   ....[1]....
        /*0030*/ 	.word	0x00000190


	//----- nvinfo : EIATTR_CRS_STACK_SIZE
	.align		4
.L_14:
        /*0034*/ 	.byte	0x04, 0x1e
        /*0036*/ 	.short	(.L_16 - .L_15)
.L_15:
        /*0038*/ 	.word	0x00000000


	//----- nvinfo : EIATTR_SW_WAR
	.align		4
.L_16:
        /*003c*/ 	.byte	0x04, 0x36
        /*003e*/ 	.short	(.L_18 - .L_17)
.L_17:
        /*0040*/ 	.word	0x00000008
.L_18:


//--------------------- .nv.callgraph             --------------------------
	.section	.nv.callgraph,"",@"SHT_CUDA_CALLGRAPH"
	.align	4
	.sectionentsize	8
	.align		4
        /*0000*/ 	.word	0x00000000
	.align		4
        /*0004*/ 	.word	0xffffffff
	.align		4
        /*0008*/ 	.word	index@(_Z12deviceKernelv)
	.align		4
        /*000c*/ 	.word	index@(vprintf)
	.align		4
        /*0010*/ 	.word	0x00000000
	.align		4
        /*0014*/ 	.word	0xfffffffe
	.align		4
        /*0018*/ 	.word	0x00000000
	.align		4
        /*001c*/ 	.word	0xfffffffd
	.align		4
        /*0020*/ 	.word	0x00000000
	.align		4
        /*0024*/ 	.word	0xfffffffc


//--------------------- .nv.constant4             --------------------------
	.section	.nv.constant4,"a",@progbits
	.align	8
	.align		8
.nv.constant4:
        /*0000*/ 	.dword	vprintf
	.align		8
        /*0008*/ 	.dword	$str


//--------------------- .text._Z12deviceKernelv   --------------------------
	.section	.text._Z12deviceKernelv,"ax",@progbits
	.align	128
        .global         _Z12deviceKernelv
        .type           _Z12deviceKernelv,@function
        .size           _Z12deviceKernelv,(.L_x_2 - _Z12deviceKernelv)
        .other          _Z12deviceKernelv,@"STO_CUDA_ENTRY STV_DEFAULT"
_Z12deviceKernelv:
.text._Z12deviceKernelv:
[----:B------:R-:W0:Y:S01]  /*0000*/  LDC R1, c[0x0][0x37c] ;  /* 0x0000df00ff017b82 */ /* 0x000e220000000800 */
[----:B------:R-:W1:Y:S01]  /*0010*/  S2R R0, SR_TID.X ;  /* 0x0000000000007919 */ /* 0x000e620000002100 */
[----:B------:R-:W2:Y:S01]  /*0020*/  LDCU UR4, c[0x0][0x2f8] ;  /* 0x00005f00ff0477ac */ /* 0x000ea20008000800 */
[----:B0-----:R-:W-:Y:S01]  /*0030*/  VIADD R1, R1, 0xffffffe8 ;  /* 0xffffffe801017836 */ /* 0x001fe20000000000 */
[----:B------:R-:W0:Y:S04]  /*0040*/  LDCU UR5, c[0x0][0x2fc] ;  /* 0x00005f80ff0577ac */ /* 0x000e280008000800 */
[----:B--2---:R-:W-:-:S05]  /*0050*/  IADD3 R6, P1, PT, R1, UR4, RZ ;  /* 0x0000000401067c10 */ /* 0x004fca000ff3e0ff */
[----:B0-----:R-:W-:Y:S01]  /*0060*/  IMAD.X R7, RZ, RZ, UR5, P1 ;  /* 0x00000005ff077e24 */ /* 0x001fe200088e06ff */
[----:B-1----:R-:W-:-:S13]  /*0070*/  ISETP.NE.AND P0, PT, R0, RZ, PT ;  /* 0x000000ff0000720c */ /* 0x002fda0003f05270 */
[----:B------:R-:W-:Y:S05]  /*0080*/  @P0 EXIT ;  /* 0x000000000000094d */ /* 0x000fea0003800000 */
[----:B------:R-:W0:Y:S01]  /*0090*/  LDC R8, c[0x0][0x370] ;  /* 0x0000dc00ff087b82 */ /* 0x000e220000000800 */
[----:B------:R-:W-:Y:S01]  /*00a0*/  MOV R0, 0x0 ;  /* 0x0000000000007802 */ /* 0x000fe20000000f00 */
[----:B------:R-:W1:Y:S06]  /*00b0*/  LDCU.64 UR4, c[0x4][0x8] ;  /* 0x01000100ff0477ac */ /* 0x000e6c0008000a00 */
[----:B------:R-:W0:Y:S08]  /*00c0*/  LDC R9, c[0x0][0x374] ;  /* 0x0000dd00ff097b82 */ /* 0x000e300000000800 */
[----:B------:R-:W2:Y:S01]  /*00d0*/  LDC R10, c[0x0][0x378] ;  /* 0x0000de00ff0a7b82 */ /* 0x000ea20000000800 */
[----:B-1----:R-:W-:-:S02]  /*00e0*/  IMAD.U32 R4, RZ, RZ, UR4 ;  /* 0x00000004ff047e24 */ /* 0x002fc4000f8e00ff */
[----:B------:R-:W-:-:S05]  /*00f0*/  IMAD.U32 R5, RZ, RZ, UR5 ;  /* 0x00000005ff057e24 */ /* 0x000fca000f8e00ff */
[----:B------:R-:W2:Y:S08]  /*0100*/  LDC R11, c[0x0][0x360] ;  /* 0x0000d800ff0b7b82 */ /* 0x000eb00000000800 */
[----:B------:R-:W1:Y:S01]  /*0110*/  LDC R12, c[0x0][0x364] ;  /* 0x0000d900ff0c7b82 */ /* 0x000e620000000800 */
[----:B0-----:R0:W-:Y:S07]  /*0120*/  STL.64 [R1], R8 ;  /* 0x0000000801007387 */ /* 0x0011ee0000100a00 */
[----:B------:R-:W1:Y:S01]  /*0130*/  LDC R13, c[0x0][0x368] ;  /* 0x0000da00ff0d7b82 */ /* 0x000e620000000800 */
[----:B--2---:R0:W-:Y:S07]  /*0140*/  STL.64 [R1+0x8], R10 ;  /* 0x0000080a01007387 */ /* 0x0041ee0000100a00 */
[----:B------:R0:W2:Y:S01]  /*0150*/  LDC.64 R2, c[0x4][R0] ;  /* 0x0100000000027b82 */ /* 0x0000a20000000a00 */
[----:B-1----:R0:W-:Y:S02]  /*0160*/  STL.64 [R1+0x10], R12 ;  /* 0x0000100c01007387 */ /* 0x0021e40000100a00 */
[----:B------:R-:W-:-:S07]  /*0170*/  LEPC R20, `(.L_x_0) ;  /* 0x000000001014794e */ /* 0x000fce0000000000 */
[----:B0-2---:R-:W-:Y:S05]  /*0180*/  CALL.ABS.NOINC R2 ;  /* 0x0000000002007343 */ /* 0x005fea0003c00000 */
.L_x_0:
[----:B------:R-:W-:Y:S05]  /*0190*/  EXIT ;  /* 0x000000000000794d */ /* 0x000fea0003800000 */
.L_x_1:
[----:B------:R-:W-:-:S00]  /*01a0*/  BRA `(.L_x_1) ;  /* 0xfffffffc00fc7947 */ /* 0x000fc0000383ffff */
[----:B------:R-:W-:-:S00]  /*01b0*/  NOP ;  /* 0x0000000000007918 */ /* 0x000fc00000000000 */
        /* <DEDUP_REMOVED lines=12> */
.L_x_2:


//--------------------- .nv.global.init           --------------------------
	.section	.nv.global.init,"aw",@progbits
.nv.global.init:
	.type		$str,@object
	.size		$str,(.L_0 - $str)
$str:
        /*0000*/ 	.byte	0x25, 0x64, 0x20, 0x25, 0x64, 0x20, 0x25, 0x64, 0x20, 0x25, 0x64, 0x20, 0x25, 0x64, 0x20, 0x25
        /*0010*/ 	.byte	0x64, 0x0a, 0x00
.L_0:


//--------------------- .nv.shared.reserved.0     --------------------------
	.section	.nv.shared.reserved.0,"aw",@nobits
	.weak		__nv_reservedSMEM_offset_0_alias
	.size		__nv_reservedSMEM_offset_0_alias, 0, 64
	.other		__nv_reservedSMEM_offset_0_alias,@"STO_CUDA_RESERVED_SHARED STV_DEFAULT"
__nv_reservedSMEM_offset_0_alias:
	.zero		0
	.zero		64


//--------------------- .nv.constant0._Z12deviceKernelv --------------------------
	.section	.nv.constant0._Z12deviceKernelv,"a",@progbits
	.sectionflags	@""
	.align	4
.nv.constant0._Z12deviceKernelv:
	.zero		896


//--------------------- SYMBOLS --------------------------

	.type		.nv.reservedSmem.offset0,@object
	.size		.nv.reservedSmem.offset0,0x4
	.type		vprintf,@function
